//
// Generated by NVIDIA NVVM Compiler
//
// Compiler Build ID: CL-36424714
// Cuda compilation tools, release 13.0, V13.0.88
// Based on NVVM 20.0.0
//

.version 9.0
.target sm_100
.address_size 64

	// .globl	_Z6reducePfS_
// _ZZ6reducePfS_E6shared has been demoted

.visible .entry _Z6reducePfS_(
	.param .u64 .ptr .align 1 _Z6reducePfS__param_0,
	.param .u64 .ptr .align 1 _Z6reducePfS__param_1
)
{
	.reg .pred 	%p<5>;
	.reg .b32 	%r<25>;
	.reg .b32 	%f<6>;
	.reg .b64 	%rd<9>;
	// demoted variable
	.shared .align 4 .b8 _ZZ6reducePfS_E6shared[1024];
	ld.param.u64 	%rd2, [_Z6reducePfS__param_0];
	ld.param.u64 	%rd1, [_Z6reducePfS__param_1];
	cvta.to.global.u64 	%rd3, %rd2;
	mov.u32 	%r1, %tid.x;
	mov.u32 	%r2, %ntid.x;
	mov.u32 	%r3, %ctaid.x;
	mad.lo.s32 	%r7, %r2, %r3, %r1;
	mul.wide.s32 	%rd4, %r7, 4;
	add.s64 	%rd5, %rd3, %rd4;
	ld.global.f32 	%f1, [%rd5];
	shl.b32 	%r8, %r1, 2;
	mov.u32 	%r9, _ZZ6reducePfS_E6shared;
	add.s32 	%r10, %r9, %r8;
	st.shared.f32 	[%r10], %f1;
	bar.sync 	0;
	setp.lt.u32 	%p1, %r2, 2;
	@%p1 bra 	$L__BB0_5;
	shl.b32 	%r4, %r1, 1;
	mov.b32 	%r24, 1;
$L__BB0_2:
	shl.b32 	%r6, %r24, 1;
	add.s32 	%r12, %r6, -1;
	not.b32 	%r13, %r6;
	and.b32  	%r14, %r13, %r12;
	popc.b32 	%r15, %r14;
	shr.u32 	%r16, %r2, %r15;
	setp.ge.u32 	%p2, %r1, %r16;
	@%p2 bra 	$L__BB0_4;
	mul.lo.s32 	%r17, %r24, %r4;
	add.s32 	%r18, %r17, %r24;
	shl.b32 	%r19, %r18, 2;
	add.s32 	%r21, %r9, %r19;
	ld.shared.f32 	%f2, [%r21];
	shl.b32 	%r22, %r17, 2;
	add.s32 	%r23, %r9, %r22;
	ld.shared.f32 	%f3, [%r23];
	add.f32 	%f4, %f2, %f3;
	st.shared.f32 	[%r23], %f4;
$L__BB0_4:
	bar.sync 	0;
	setp.lt.u32 	%p3, %r6, %r2;
	mov.u32 	%r24, %r6;
	@%p3 bra 	$L__BB0_2;
$L__BB0_5:
	setp.ne.s32 	%p4, %r1, 0;
	@%p4 bra 	$L__BB0_7;
	ld.shared.f32 	%f5, [_ZZ6reducePfS_E6shared];
	cvta.to.global.u64 	%rd6, %rd1;
	mul.wide.u32 	%rd7, %r3, 4;
	add.s64 	%rd8, %rd6, %rd7;
	st.global.f32 	[%rd8], %f5;
$L__BB0_7:
	ret;

}


// ===== COMPILED SASS (sm_100) =====

	.target	sm_100

	.elftype	@"ET_EXEC"


//--------------------- .note.nv.tkinfo           --------------------------
	.section	.note.nv.tkinfo,"",@"SHT_NOTE"
	.sectionflags	@"SHF_NOTE_NV_TKINFO"
	.tkinfo
        /*0018*/ 	.word	0x00000002
        /*0030*/ 	.string	""
        /*0030*/ 	.string	"ptxas"
        /*0030*/ 	.string	"Cuda compilation tools, release 13.0, V13.0.88"
        /*0030*/ 	.string	"Build cuda_13.0.r13.0/compiler.36424714_0"
        /*0030*/ 	.string	"-arch sm_100 -m 64 "



//--------------------- .note.nv.cuinfo           --------------------------
	.section	.note.nv.cuinfo,"",@"SHT_NOTE"
	.sectionflags	@"SHF_NOTE_NV_CUINFO"
        /*0018*/ 	.short	0x0002
        /*001a*/ 	.short	0x0064
        /*001c*/ 	.short	0x0082
	.zero		2


//--------------------- .nv.info                  --------------------------
	.section	.nv.info,"",@"SHT_CUDA_INFO"
	.align	4


	//----- nvinfo : EIATTR_REGCOUNT
	.align		4
        /*0000*/ 	.byte	0x04, 0x2f
        /*0002*/ 	.short	(.L_1 - .L_0)
	.align		4
.L_0:
        /*0004*/ 	.word	index@(_Z6reducePfS_)
        /*0008*/ 	.word	0x0000000a


	//----- nvinfo : EIATTR_FRAME_SIZE
	.align		4
.L_1:
        /*000c*/ 	.byte	0x04, 0x11
        /*000e*/ 	.short	(.L_3 - .L_2)
	.align		4
.L_2:
        /*0010*/ 	.word	index@(_Z6reducePfS_)
        /*0014*/ 	.word	0x00000000


	//----- nvinfo : EIATTR_MIN_STACK_SIZE
	.align		4
.L_3:
        /*0018*/ 	.byte	0x04, 0x12
        /*001a*/ 	.short	(.L_5 - .L_4)
	.align		4
.L_4:
        /*001c*/ 	.word	index@(_Z6reducePfS_)
        /*0020*/ 	.word	0x00000000
.L_5:


//--------------------- .nv.compat                --------------------------
	.section	.nv.compat,"",@"SHT_CUDA_COMPAT_INFO"
	.align	4
        /*0000*/ 	.byte	0x02, 0x09, 0x00, 0x00, 0x02, 0x02, 0x01, 0x00, 0x02, 0x05, 0x05, 0x00, 0x03, 0x07, 0x01, 0x01
        /*0010*/ 	.byte	0x02, 0x03, 0x00, 0x00, 0x02, 0x06, 0x01, 0x00, 0x04, 0x0b, 0x08, 0x00, 0x09, 0x00, 0x00, 0x00
        /*0020*/ 	.byte	0x00, 0x00, 0x00, 0x00


//--------------------- .nv.info._Z6reducePfS_    --------------------------
	.section	.nv.info._Z6reducePfS_,"",@"SHT_CUDA_INFO"
	.sectionflags	@""
	.align	4


	//----- nvinfo : EIATTR_CUDA_API_VERSION
	.align		4
        /*0000*/ 	.byte	0x04, 0x37
        /*0002*/ 	.short	(.L_7 - .L_6)
.L_6:
        /*0004*/ 	.word	0x00000082


	//----- nvinfo : EIATTR_KPARAM_INFO
	.align		4
.L_7:
        /*0008*/ 	.byte	0x04, 0x17
        /*000a*/ 	.short	(.L_9 - .L_8)
.L_8:
        /*000c*/ 	.word	0x00000000
        /*0010*/ 	.short	0x0001
        /*0012*/ 	.short	0x0008
        /*0014*/ 	.byte	0x00, 0xf5, 0x21, 0x00


	//----- nvinfo : EIATTR_KPARAM_INFO
	.align		4
.L_9:
        /*0018*/ 	.byte	0x04, 0x17
        /*001a*/ 	.short	(.L_11 - .L_10)
.L_10:
        /*001c*/ 	.word	0x00000000
        /*0020*/ 	.short	0x0000
        /*0022*/ 	.short	0x0000
        /*0024*/ 	.byte	0x00, 0xf5, 0x21, 0x00


	//----- nvinfo : EIATTR_SPARSE_MMA_MASK
	.align		4
.L_11:
        /*0028*/ 	.byte	0x03, 0x50
        /*002a*/ 	.short	0x0000


	//----- nvinfo : EIATTR_MAXREG_COUNT
	.align		4
        /*002c*/ 	.byte	0x03, 0x1b
        /*002e*/ 	.short	0x00ff


	//----- nvinfo : EIATTR_NUM_BARRIERS
	.align		4
        /*0030*/ 	.byte	0x02, 0x4c
        /*0032*/ 	.byte	0x01
	.zero		1


	//----- nvinfo : EIATTR_MERCURY_ISA_VERSION
	.align		4
        /*0034*/ 	.byte	0x03, 0x5f
        /*0036*/ 	.short	0x0101


	//----- nvinfo : EIATTR_VRC_CTA_INIT_COUNT
	.align		4
        /*0038*/ 	.byte	0x02, 0x4a
	.zero		1
	.zero		1


	//----- nvinfo : EIATTR_EXIT_INSTR_OFFSETS
	.align		4
        /*003c*/ 	.byte	0x04, 0x1c
        /*003e*/ 	.short	(.L_13 - .L_12)


	//   ....[0]....
.L_12:
        /*0040*/ 	.word	0x00000260


	//   ....[1]....
        /*0044*/ 	.word	0x000002e0


	//----- nvinfo : EIATTR_CBANK_PARAM_SIZE
	.align		4
.L_13:
        /*0048*/ 	.byte	0x03, 0x19
        /*004a*/ 	.short	0x0010


	//----- nvinfo : EIATTR_PARAM_CBANK
	.align		4
        /*004c*/ 	.byte	0x04, 0x0a
        /*004e*/ 	.short	(.L_15 - .L_14)
	.align		4
.L_14:
        /*0050*/ 	.word	index@(.nv.constant0._Z6reducePfS_)
        /*0054*/ 	.short	0x0380
        /*0056*/ 	.short	0x0010


	//----- nvinfo : EIATTR_SW_WAR
	.align		4
.L_15:
        /*0058*/ 	.byte	0x04, 0x36
        /*005a*/ 	.short	(.L_17 - .L_16)
.L_16:
        /*005c*/ 	.word	0x00000008
.L_17:


//--------------------- .nv.callgraph             --------------------------
	.section	.nv.callgraph,"",@"SHT_CUDA_CALLGRAPH"
	.align	4
	.sectionentsize	8
	.align		4
        /*0000*/ 	.word	0x00000000
	.align		4
        /*0004*/ 	.word	0xffffffff
	.align		4
        /*0008*/ 	.word	0x00000000
	.align		4
        /*000c*/ 	.word	0xfffffffe
	.align		4
        /*0010*/ 	.word	0x00000000
	.align		4
        /*0014*/ 	.word	0xfffffffd
	.align		4
        /*0018*/ 	.word	0x00000000
	.align		4
        /*001c*/ 	.word	0xfffffffc


//--------------------- .text._Z6reducePfS_       --------------------------
	.section	.text._Z6reducePfS_,"ax",@progbits
	.align	128
        .global         _Z6reducePfS_
        .type           _Z6reducePfS_,@function
        .size           _Z6reducePfS_,(.L_x_3 - _Z6reducePfS_)
        .other          _Z6reducePfS_,@"STO_CUDA_ENTRY STV_DEFAULT"
_Z6reducePfS_:
.text._Z6reducePfS_:
[----:B------:R-:W-:Y:S01]  /*0000*/  LDC R1, c[0x0][0x37c] ;  /* 0x0000df00ff017b82 */ /* 0x000fe20000000800 */
[----:B------:R-:W0:Y:S07]  /*0010*/  S2R R4, SR_TID.X ;  /* 0x0000000000047919 */ /* 0x000e2e0000002100 */
[----:B------:R-:W1:Y:S01]  /*0020*/  LDC.64 R2, c[0x0][0x380] ;  /* 0x0000e000ff027b82 */ /* 0x000e620000000a00 */
[----:B------:R-:W0:Y:S01]  /*0030*/  LDCU UR10, c[0x0][0x360] ;  /* 0x00006c00ff0a77ac */ /* 0x000e220008000800 */
[----:B------:R-:W0:Y:S01]  /*0040*/  S2R R7, SR_CTAID.X ;  /* 0x0000000000077919 */ /* 0x000e220000002500 */
[----:B------:R-:W2:Y:S01]  /*0050*/  LDCU.64 UR8, c[0x0][0x358] ;  /* 0x00006b00ff0877ac */ /* 0x000ea20008000a00 */
[----:B0-----:R-:W-:-:S04]  /*0060*/  IMAD R5, R7, UR10, R4 ;  /* 0x0000000a07057c24 */ /* 0x001fc8000f8e0204 */
[----:B-1----:R-:W-:-:S06]  /*0070*/  IMAD.WIDE R2, R5, 0x4, R2 ;  /* 0x0000000405027825 */ /* 0x002fcc00078e0202 */
[----:B--2---:R-:W2:Y:S01]  /*0080*/  LDG.E R2, desc[UR8][R2.64] ;  /* 0x0000000802027981 */ /* 0x004ea2000c1e1900 */
[----:B------:R-:W0:Y:S01]  /*0090*/  S2UR UR5, SR_CgaCtaId ;  /* 0x00000000000579c3 */ /* 0x000e220000008800 */
[----:B------:R-:W-:Y:S01]  /*00a0*/  UMOV UR4, 0x400 ;  /* 0x0000040000047882 */ /* 0x000fe20000000000 */
[----:B------:R-:W-:Y:S01]  /*00b0*/  UISETP.GE.U32.AND UP0, UPT, UR10, 0x2, UPT ;  /* 0x000000020a00788c */ /* 0x000fe2000bf06070 */
[----:B------:R-:W-:Y:S01]  /*00c0*/  ISETP.NE.AND P1, PT, R4, RZ, PT ;  /* 0x000000ff0400720c */ /* 0x000fe20003f25270 */
[----:B0-----:R-:W-:-:S06]  /*00d0*/  ULEA UR4, UR5, UR4, 0x18 ;  /* 0x0000000405047291 */ /* 0x001fcc000f8ec0ff */
[----:B------:R-:W-:-:S05]  /*00e0*/  LEA R5, R4, UR4, 0x2 ;  /* 0x0000000404057c11 */ /* 0x000fca000f8e10ff */
[----:B--2---:R0:W-:Y:S01]  /*00f0*/  STS [R5], R2 ;  /* 0x0000000205007388 */ /* 0x0041e20000000800 */
[----:B------:R-:W-:Y:S06]  /*0100*/  BAR.SYNC.DEFER_BLOCKING 0x0 ;  /* 0x0000000000007b1d */ /* 0x000fec0000010000 */
[----:B------:R-:W-:Y:S05]  /*0110*/  BRA.U !UP0, `(.L_x_0) ;  /* 0x0000000108507547 */ /* 0x000fea000b800000 */
[----:B0-----:R-:W-:Y:S01]  /*0120*/  SHF.L.U32 R5, R4, 0x1, RZ ;  /* 0x0000000104057819 */ /* 0x001fe200000006ff */
[----:B------:R-:W-:-:S06]  /*0130*/  UMOV UR5, 0x1 ;  /* 0x0000000100057882 */ /* 0x000fcc0000000000 */
.L_x_1:
[----:B------:R-:W-:-:S04]  /*0140*/  USHF.L.U32 UR7, UR5, 0x1, URZ ;  /* 0x0000000105077899 */ /* 0x000fc800080006ff */
[----:B------:R-:W-:Y:S02]  /*0150*/  UIADD3 UR6, UPT, UPT, UR7, -0x1, URZ ;  /* 0xffffffff07067890 */ /* 0x000fe4000fffe0ff */
[----:B------:R-:W-:Y:S02]  /*0160*/  UISETP.GE.U32.AND UP0, UPT, UR7, UR10, UPT ;  /* 0x0000000a0700728c */ /* 0x000fe4000bf06070 */
[----:B------:R-:W-:-:S04]  /*0170*/  ULOP3.LUT UR6, UR7, UR6, URZ, 0xc, !UPT ;  /* 0x0000000607067292 */ /* 0x000fc8000f8e0cff */
[----:B------:R-:W-:-:S04]  /*0180*/  UPOPC UR6, UR6 ;  /* 0x00000006000672bf */ /* 0x000fc80008000000 */
[----:B------:R-:W-:-:S06]  /*0190*/  USHF.R.U32.HI UR6, URZ, UR6, UR10 ;  /* 0x00000006ff067299 */ /* 0x000fcc000801160a */
[----:B------:R-:W-:-:S13]  /*01a0*/  ISETP.GE.U32.AND P0, PT, R4, UR6, PT ;  /* 0x0000000604007c0c */ /* 0x000fda000bf06070 */
[----:B-1----:R-:W-:-:S05]  /*01b0*/  @!P0 IMAD R0, R5, UR5, RZ ;  /* 0x0000000505008c24 */ /* 0x002fca000f8e02ff */
[C---:B------:R-:W-:Y:S01]  /*01c0*/  @!P0 IADD3 R2, PT, PT, R0.reuse, UR5, RZ ;  /* 0x0000000500028c10 */ /* 0x040fe2000fffe0ff */
[----:B------:R-:W-:Y:S01]  /*01d0*/  UMOV UR5, UR7 ;  /* 0x0000000700057c82 */ /* 0x000fe20008000000 */
[----:B------:R-:W-:Y:S02]  /*01e0*/  @!P0 LEA R0, R0, UR4, 0x2 ;  /* 0x0000000400008c11 */ /* 0x000fe4000f8e10ff */
[----:B------:R-:W-:-:S03]  /*01f0*/  @!P0 LEA R2, R2, UR4, 0x2 ;  /* 0x0000000402028c11 */ /* 0x000fc6000f8e10ff */
[----:B------:R-:W-:Y:S04]  /*0200*/  @!P0 LDS R3, [R0] ;  /* 0x0000000000038984 */ /* 0x000fe80000000800 */
[----:B------:R-:W0:Y:S02]  /*0210*/  @!P0 LDS R2, [R2] ;  /* 0x0000000002028984 */ /* 0x000e240000000800 */
[----:B0-----:R-:W-:-:S05]  /*0220*/  @!P0 FADD R3, R2, R3 ;  /* 0x0000000302038221 */ /* 0x001fca0000000000 */
[----:B------:R1:W-:Y:S01]  /*0230*/  @!P0 STS [R0], R3 ;  /* 0x0000000300008388 */ /* 0x0003e20000000800 */
[----:B------:R-:W-:Y:S06]  /*0240*/  BAR.SYNC.DEFER_BLOCKING 0x0 ;  /* 0x0000000000007b1d */ /* 0x000fec0000010000 */
[----:B------:R-:W-:Y:S05]  /*0250*/  BRA.U !UP0, `(.L_x_1) ;  /* 0xfffffffd08b87547 */ /* 0x000fea000b83ffff */
.L_x_0:
[----:B------:R-:W-:Y:S05]  /*0260*/  @P1 EXIT ;  /* 0x000000000000194d */ /* 0x000fea0003800000 */
[----:B------:R-:W2:Y:S01]  /*0270*/  S2UR UR5, SR_CgaCtaId ;  /* 0x00000000000579c3 */ /* 0x000ea20000008800 */
[----:B------:R-:W-:-:S07]  /*0280*/  UMOV UR4, 0x400 ;  /* 0x0000040000047882 */ /* 0x000fce0000000000 */
[----:B01----:R-:W0:Y:S01]  /*0290*/  LDC.64 R2, c[0x0][0x388] ;  /* 0x0000e200ff027b82 */ /* 0x003e220000000a00 */
[----:B--2---:R-:W-:Y:S01]  /*02a0*/  ULEA UR4, UR5, UR4, 0x18 ;  /* 0x0000000405047291 */ /* 0x004fe2000f8ec0ff */
[----:B0-----:R-:W-:-:S08]  /*02b0*/  IMAD.WIDE.U32 R2, R7, 0x4, R2 ;  /* 0x0000000407027825 */ /* 0x001fd000078e0002 */
[----:B------:R-:W0:Y:S04]  /*02c0*/  LDS R5, [UR4] ;  /* 0x00000004ff057984 */ /* 0x000e280008000800 */
[----:B0-----:R-:W-:Y:S01]  /*02d0*/  STG.E desc[UR8][R2.64], R5 ;  /* 0x0000000502007986 */ /* 0x001fe2000c101908 */
[----:B------:R-:W-:Y:S05]  /*02e0*/  EXIT ;  /* 0x000000000000794d */ /* 0x000fea0003800000 */
.L_x_2:
[----:B------:R-:W-:-:S00]  /*02f0*/  BRA `(.L_x_2) ;  /* 0xfffffffc00fc7947 */ /* 0x000fc0000383ffff */
[----:B------:R-:W-:-:S00]  /*0300*/  NOP ;  /* 0x0000000000007918 */ /* 0x000fc00000000000 */
[----:B------:R-:W-:-:S00]  /*0310*/  NOP ;  /* 0x0000000000007918 */ /* 0x000fc00000000000 */
[----:B------:R-:W-:-:S00]  /*0320*/  NOP ;  /* 0x0000000000007918 */ /* 0x000fc00000000000 */
[----:B------:R-:W-:-:S00]  /*0330*/  NOP ;  /* 0x0000000000007918 */ /* 0x000fc00000000000 */
[----:B------:R-:W-:-:S00]  /*0340*/  NOP ;  /* 0x0000000000007918 */ /* 0x000fc00000000000 */
[----:B------:R-:W-:-:S00]  /*0350*/  NOP ;  /* 0x0000000000007918 */ /* 0x000fc00000000000 */
[----:B------:R-:W-:-:S00]  /*0360*/  NOP ;  /* 0x0000000000007918 */ /* 0x000fc00000000000 */
[----:B------:R-:W-:-:S00]  /*0370*/  NOP ;  /* 0x0000000000007918 */ /* 0x000fc00000000000 */
.L_x_3:


//--------------------- .nv.shared._Z6reducePfS_  --------------------------
	.section	.nv.shared._Z6reducePfS_,"aw",@nobits
	.sectionflags	@""
	.align	4
.nv.shared._Z6reducePfS_:
	.zero		2048


//--------------------- .nv.shared.reserved.0     --------------------------
	.section	.nv.shared.reserved.0,"aw",@nobits
	.weak		__nv_reservedSMEM_offset_0_alias
	.size		__nv_reservedSMEM_offset_0_alias, 0, 64
	.other		__nv_reservedSMEM_offset_0_alias,@"STO_CUDA_RESERVED_SHARED STV_DEFAULT"
__nv_reservedSMEM_offset_0_alias:
	.zero		0
	.zero		64


//--------------------- .nv.constant0._Z6reducePfS_ --------------------------
	.section	.nv.constant0._Z6reducePfS_,"a",@progbits
	.sectionflags	@""
	.align	4
.nv.constant0._Z6reducePfS_:
	.zero		912


//--------------------- SYMBOLS --------------------------

	.type		.nv.reservedSmem.offset0,@object
	.size		.nv.reservedSmem.offset0,0x4
	.type		.nv.reservedSmem.cap,@object
	.size		.nv.reservedSmem.cap,0x4
